	.headerflags	@"EF_CUDA_TEXMODE_UNIFIED EF_CUDA_64BIT_ADDRESS EF_CUDA_ACCELERATORS EF_CUDA_SM90 EF_CUDA_VIRTUAL_SM(EF_CUDA_SM90)"
	.elftype	@"ET_EXEC"


//--------------------- .nv.info                  --------------------------
	.section	.nv.info,"",@"SHT_CUDA_INFO"
	.align	4


	//----- nvinfo : EIATTR_REGCOUNT
	.align		4
        /*0000*/ 	.byte	0x04, 0x2f
        /*0002*/ 	.short	(.L_1 - .L_0)
	.align		4
.L_0:
        /*0004*/ 	.word	index@(triton_poi_fused_convolution_div_max_pool2d_with_indices_relu_sub_10)
        /*0008*/ 	.word	0x0000000c


	//----- nvinfo : EIATTR_MIN_STACK_SIZE
	.align		4
.L_1:
        /*000c*/ 	.byte	0x04, 0x12
        /*000e*/ 	.short	(.L_3 - .L_2)
	.align		4
.L_2:
        /*0010*/ 	.word	index@(triton_poi_fused_convolution_div_max_pool2d_with_indices_relu_sub_10)
        /*0014*/ 	.word	0x00000000


	//----- nvinfo : EIATTR_FRAME_SIZE
	.align		4
.L_3:
        /*0018*/ 	.byte	0x04, 0x11
        /*001a*/ 	.short	(.L_5 - .L_4)
	.align		4
.L_4:
        /*001c*/ 	.word	index@(triton_poi_fused_convolution_div_max_pool2d_with_indices_relu_sub_10)
        /*0020*/ 	.word	0x00000000


	//----- nvinfo : EIATTR_MIN_STACK_SIZE
	.align		4
.L_5:
        /*0024*/ 	.byte	0x04, 0x12
        /*0026*/ 	.short	(.L_7 - .L_6)
	.align		4
.L_6:
        /*0028*/ 	.word	index@(triton_poi_fused_convolution_div_max_pool2d_with_indices_relu_sub_10)
        /*002c*/ 	.word	0x00000000
.L_7:


//--------------------- .nv.info.triton_poi_fused_convolution_div_max_pool2d_with_indices_relu_sub_10 --------------------------
	.section	.nv.info.triton_poi_fused_convolution_div_max_pool2d_with_indices_relu_sub_10,"",@"SHT_CUDA_INFO"
	.sectionflags	@""
	.align	4


	//----- nvinfo : EIATTR_CUDA_API_VERSION
	.align		4
        /*0000*/ 	.byte	0x04, 0x37
        /*0002*/ 	.short	(.L_9 - .L_8)
.L_8:
        /*0004*/ 	.word	0x0000007c


	//----- nvinfo : EIATTR_KPARAM_INFO
	.align		4
.L_9:
        /*0008*/ 	.byte	0x04, 0x17
        /*000a*/ 	.short	(.L_11 - .L_10)
.L_10:
        /*000c*/ 	.word	0x00000000
        /*0010*/ 	.short	0x0002
        /*0012*/ 	.short	0x0010
        /*0014*/ 	.byte	0x00, 0xf0, 0x11, 0x00


	//----- nvinfo : EIATTR_KPARAM_INFO
	.align		4
.L_11:
        /*0018*/ 	.byte	0x04, 0x17
        /*001a*/ 	.short	(.L_13 - .L_12)
.L_12:
        /*001c*/ 	.word	0x00000000
        /*0020*/ 	.short	0x0001
        /*0022*/ 	.short	0x0008
        /*0024*/ 	.byte	0x00, 0xf4, 0x21, 0x00


	//----- nvinfo : EIATTR_KPARAM_INFO
	.align		4
.L_13:
        /*0028*/ 	.byte	0x04, 0x17
        /*002a*/ 	.short	(.L_15 - .L_14)
.L_14:
        /*002c*/ 	.word	0x00000000
        /*0030*/ 	.short	0x0000
        /*0032*/ 	.short	0x0000
        /*0034*/ 	.byte	0x00, 0xf4, 0x21, 0x00


	//----- nvinfo : EIATTR_SPARSE_MMA_MASK
	.align		4
.L_15:
        /*0038*/ 	.byte	0x03, 0x50
        /*003a*/ 	.short	0x0000


	//----- nvinfo : EIATTR_MAXREG_COUNT
	.align		4
        /*003c*/ 	.byte	0x03, 0x1b
        /*003e*/ 	.short	0x00ff


	//----- nvinfo : EIATTR_EXIT_INSTR_OFFSETS
	.align		4
        /*0040*/ 	.byte	0x04, 0x1c
        /*0042*/ 	.short	(.L_17 - .L_16)


	//   ....[0]....
.L_16:
        /*0044*/ 	.word	0x00000190


	//----- nvinfo : EIATTR_REQNTID
	.align		4
.L_17:
        /*0048*/ 	.byte	0x04, 0x10
        /*004a*/ 	.short	(.L_19 - .L_18)
.L_18:
        /*004c*/ 	.word	0x00000100
        /*0050*/ 	.word	0x00000001
        /*0054*/ 	.word	0x00000001


	//----- nvinfo : EIATTR_CBANK_PARAM_SIZE
	.align		4
.L_19:
        /*0058*/ 	.byte	0x03, 0x19
        /*005a*/ 	.short	0x0014


	//----- nvinfo : EIATTR_PARAM_CBANK
	.align		4
        /*005c*/ 	.byte	0x04, 0x0a
        /*005e*/ 	.short	(.L_21 - .L_20)
	.align		4
.L_20:
        /*0060*/ 	.word	index@(.nv.constant0.triton_poi_fused_convolution_div_max_pool2d_with_indices_relu_sub_10)
        /*0064*/ 	.short	0x0210
        /*0066*/ 	.short	0x0014


	//----- nvinfo : EIATTR_SW_WAR
	.align		4
.L_21:
        /*0068*/ 	.byte	0x04, 0x36
        /*006a*/ 	.short	(.L_23 - .L_22)
.L_22:
        /*006c*/ 	.word	0x00000008
.L_23:


//--------------------- .nv.callgraph             --------------------------
	.section	.nv.callgraph,"",@"SHT_CUDA_CALLGRAPH"
	.align	4
	.sectionentsize	8
	.align		4
        /*0000*/ 	.word	0x00000000
	.align		4
        /*0004*/ 	.word	0xffffffff
	.align		4
        /*0008*/ 	.word	0x00000000
	.align		4
        /*000c*/ 	.word	0xfffffffe
	.align		4
        /*0010*/ 	.word	0x00000000
	.align		4
        /*0014*/ 	.word	0xfffffffd
	.align		4
        /*0018*/ 	.word	0x00000000
	.align		4
        /*001c*/ 	.word	0xfffffffc


//--------------------- .text.triton_poi_fused_convolution_div_max_pool2d_with_indices_relu_sub_10 --------------------------
	.section	.text.triton_poi_fused_convolution_div_max_pool2d_with_indices_relu_sub_10,"ax",@progbits
	.align	128
        .global         triton_poi_fused_convolution_div_max_pool2d_with_indices_relu_sub_10
        .type           triton_poi_fused_convolution_div_max_pool2d_with_indices_relu_sub_10,@function
        .size           triton_poi_fused_convolution_div_max_pool2d_with_indices_relu_sub_10,(.L_x_1 - triton_poi_fused_convolution_div_max_pool2d_with_indices_relu_sub_10)
        .other          triton_poi_fused_convolution_div_max_pool2d_with_indices_relu_sub_10,@"STO_CUDA_ENTRY STV_DEFAULT"
triton_poi_fused_convolution_div_max_pool2d_with_indices_relu_sub_10:
.text.triton_poi_fused_convolution_div_max_pool2d_with_indices_relu_sub_10:
[----:B------:R-:W-:Y:S01]  /*0000*/  LDC R1, c[0x0][0x28] ;  /* 0x00000a00ff017b82 */ /* 0x000fe20000000800 */
[----:B------:R-:W1:Y:S07]  /*0010*/  S2R R0, SR_TID.X ;  /* 0x0000000000007919 */ /* 0x000e6e0000002100 */
[----:B------:R-:W2:Y:S01]  /*0020*/  LDC.64 R4, c[0x0][0x218] ;  /* 0x00008600ff047b82 */ /* 0x000ea20000000a00 */
[----:B------:R-:W-:Y:S01]  /*0030*/  ULDC.64 UR4, c[0x0][0x208] ;  /* 0x0000820000047ab9 */ /* 0x000fe20000000a00 */
[----:B------:R-:W3:Y:S06]  /*0040*/  S2R R7, SR_CTAID.X ;  /* 0x0000000000077919 */ /* 0x000eec0000002500 */
[----:B------:R-:W4:Y:S01]  /*0050*/  LDC.64 R2, c[0x0][0x210] ;  /* 0x00008400ff027b82 */ /* 0x000f220000000a00 */
[----:B-1----:R-:W-:Y:S01]  /*0060*/  IMAD.SHL.U32 R0, R0, 0x2, RZ ;  /* 0x0000000200007824 */ /* 0x002fe200078e00ff */
[----:B---3--:R-:W-:-:S04]  /*0070*/  SHF.R.S32.HI R6, RZ, 0x16, R7 ;  /* 0x00000016ff067819 */ /* 0x008fc80000011407 */
[----:B------:R-:W-:-:S05]  /*0080*/  LOP3.LUT R0, R0, 0x1fe, RZ, 0xc0, !PT ;  /* 0x000001fe00007812 */ /* 0x000fca00078ec0ff */
[----:B------:R-:W-:Y:S01]  /*0090*/  IMAD R7, R7, 0x200, R0 ;  /* 0x0000020007077824 */ /* 0x000fe200078e0200 */
[----:B------:R-:W-:-:S03]  /*00a0*/  SGXT R0, R6, 0x1 ;  /* 0x000000010600781a */ /* 0x000fc60000000200 */
[----:B----4-:R-:W-:Y:S01]  /*00b0*/  IMAD.WIDE R2, R7, 0x4, R2 ;  /* 0x0000000407027825 */ /* 0x010fe200078e0202 */
[----:B------:R-:W-:-:S04]  /*00c0*/  LEA.HI R0, R0, R7, RZ, 0x7 ;  /* 0x0000000700007211 */ /* 0x000fc800078f38ff */
[----:B------:R-:W-:-:S05]  /*00d0*/  LOP3.LUT R0, R0, 0xffffff80, RZ, 0xc0, !PT ;  /* 0xffffff8000007812 */ /* 0x000fca00078ec0ff */
[----:B------:R-:W-:Y:S02]  /*00e0*/  IMAD.IADD R9, R7, 0x1, -R0 ;  /* 0x0000000107097824 */ /* 0x000fe400078e0a00 */
[----:B------:R-:W3:Y:S02]  /*00f0*/  LDG.E.64 R6, desc[UR4][R2.64] ;  /* 0x0000000402067981 */ /* 0x000ee4000c1e1b00 */
[----:B--2---:R-:W-:-:S06]  /*0100*/  IMAD.WIDE R4, R9, 0x4, R4 ;  /* 0x0000000409047825 */ /* 0x004fcc00078e0204 */
[----:B------:R-:W3:Y:S02]  /*0110*/  LDG.E.EL.64 R4, desc[UR4][R4.64] ;  /* 0x0000000404047981 */ /* 0x000ee4000c2e1b00 */
[C---:B---3--:R-:W-:Y:S01]  /*0120*/  FSETP.GEU.AND P0, PT, R6.reuse, -R4, PT ;  /* 0x800000040600720b */ /* 0x048fe20003f0e000 */
[----:B------:R-:W-:Y:S01]  /*0130*/  FADD R6, R6, R4 ;  /* 0x0000000406067221 */ /* 0x000fe20000000000 */
[C---:B------:R-:W-:Y:S01]  /*0140*/  FADD R0, R7.reuse, R5 ;  /* 0x0000000507007221 */ /* 0x040fe20000000000 */
[----:B------:R-:W-:-:S03]  /*0150*/  FSETP.GEU.AND P1, PT, R7, -R5, PT ;  /* 0x800000050700720b */ /* 0x000fc60003f2e000 */
[----:B------:R-:W-:Y:S02]  /*0160*/  FSEL R6, R6, RZ, P0 ;  /* 0x000000ff06067208 */ /* 0x000fe40000000000 */
[----:B------:R-:W-:-:S05]  /*0170*/  FSEL R7, R0, RZ, P1 ;  /* 0x000000ff00077208 */ /* 0x000fca0000800000 */
[----:B------:R-:W-:Y:S01]  /*0180*/  STG.E.64 desc[UR4][R2.64], R6 ;  /* 0x0000000602007986 */ /* 0x000fe2000c101b04 */
[----:B------:R-:W-:Y:S05]  /*0190*/  EXIT ;  /* 0x000000000000794d */ /* 0x000fea0003800000 */
.L_x_0:
[----:B------:R-:W-:-:S00]  /*01a0*/  BRA `(.L_x_0) ;  /* 0xfffffffc00fc7947 */ /* 0x000fc0000383ffff */
[----:B------:R-:W-:-:S00]  /*01b0*/  NOP ;  /* 0x0000000000007918 */ /* 0x000fc00000000000 */
        /* <DEDUP_REMOVED lines=12> */
.L_x_1:


//--------------------- .nv.constant0.triton_poi_fused_convolution_div_max_pool2d_with_indices_relu_sub_10 --------------------------
	.section	.nv.constant0.triton_poi_fused_convolution_div_max_pool2d_with_indices_relu_sub_10,"a",@progbits
	.sectionflags	@""
	.align	4
.nv.constant0.triton_poi_fused_convolution_div_max_pool2d_with_indices_relu_sub_10:
	.zero		548
